//
// Generated by NVIDIA NVVM Compiler
//
// Compiler Build ID: CL-36424714
// Cuda compilation tools, release 13.0, V13.0.88
// Based on NVVM 20.0.0
//

.version 9.0
.target sm_100
.address_size 64

	// .globl	_Z18customScalarKernelPKfS0_Pfiiiiii

.visible .entry _Z18customScalarKernelPKfS0_Pfiiiiii(
	.param .u64 .ptr .align 1 _Z18customScalarKernelPKfS0_Pfiiiiii_param_0,
	.param .u64 .ptr .align 1 _Z18customScalarKernelPKfS0_Pfiiiiii_param_1,
	.param .u64 .ptr .align 1 _Z18customScalarKernelPKfS0_Pfiiiiii_param_2,
	.param .u32 _Z18customScalarKernelPKfS0_Pfiiiiii_param_3,
	.param .u32 _Z18customScalarKernelPKfS0_Pfiiiiii_param_4,
	.param .u32 _Z18customScalarKernelPKfS0_Pfiiiiii_param_5,
	.param .u32 _Z18customScalarKernelPKfS0_Pfiiiiii_param_6,
	.param .u32 _Z18customScalarKernelPKfS0_Pfiiiiii_param_7,
	.param .u32 _Z18customScalarKernelPKfS0_Pfiiiiii_param_8
)
{
	.reg .pred 	%p<12>;
	.reg .b32 	%r<120>;
	.reg .b32 	%f<89>;
	.reg .b64 	%rd<40>;

	ld.param.u64 	%rd5, [_Z18customScalarKernelPKfS0_Pfiiiiii_param_0];
	ld.param.u64 	%rd6, [_Z18customScalarKernelPKfS0_Pfiiiiii_param_2];
	ld.param.u32 	%r22, [_Z18customScalarKernelPKfS0_Pfiiiiii_param_3];
	ld.param.u32 	%r23, [_Z18customScalarKernelPKfS0_Pfiiiiii_param_4];
	ld.param.u32 	%r24, [_Z18customScalarKernelPKfS0_Pfiiiiii_param_5];
	ld.param.u32 	%r25, [_Z18customScalarKernelPKfS0_Pfiiiiii_param_6];
	ld.param.u32 	%r26, [_Z18customScalarKernelPKfS0_Pfiiiiii_param_7];
	ld.param.u32 	%r27, [_Z18customScalarKernelPKfS0_Pfiiiiii_param_8];
	cvta.to.global.u64 	%rd1, %rd6;
	cvta.to.global.u64 	%rd2, %rd5;
	mov.u32 	%r28, %tid.y;
	mov.u32 	%r29, %ctaid.y;
	mov.u32 	%r30, %ntid.y;
	mad.lo.s32 	%r1, %r29, %r30, %r28;
	mov.u32 	%r31, %tid.x;
	mov.u32 	%r32, %ctaid.x;
	mov.u32 	%r33, %ntid.x;
	mad.lo.s32 	%r2, %r32, %r33, %r31;
	setp.ge.s32 	%p1, %r1, %r26;
	setp.ge.s32 	%p2, %r2, %r27;
	or.pred  	%p3, %p1, %p2;
	setp.lt.s32 	%p4, %r22, 1;
	or.pred  	%p5, %p3, %p4;
	@%p5 bra 	$L__BB0_9;
	setp.lt.s32 	%p6, %r23, 1;
	mul.lo.s32 	%r3, %r27, %r26;
	add.s32 	%r4, %r25, -1;
	cvt.rn.f32.s32 	%f1, %r4;
	add.s32 	%r5, %r24, -1;
	cvt.rn.f32.s32 	%f2, %r5;
	mul.lo.s32 	%r6, %r25, %r24;
	@%p6 bra 	$L__BB0_9;
	mul.lo.s32 	%r35, %r27, %r1;
	and.b32  	%r7, %r23, 2147483646;
	neg.s32 	%r8, %r7;
	mul.lo.s32 	%r9, %r26, %r23;
	shl.b32 	%r10, %r35, 1;
	mov.b32 	%r115, 0;
	mul.wide.s32 	%rd27, %r3, 4;
$L__BB0_3:
	ld.param.u64 	%rd39, [_Z18customScalarKernelPKfS0_Pfiiiiii_param_1];
	setp.eq.s32 	%p7, %r23, 1;
	mad.lo.s32 	%r37, %r3, %r115, %r2;
	shl.b32 	%r38, %r37, 1;
	add.s32 	%r39, %r38, %r10;
	cvta.to.global.u64 	%rd7, %rd39;
	mul.wide.s32 	%rd8, %r39, 4;
	add.s64 	%rd3, %rd7, %rd8;
	mul.lo.s32 	%r12, %r115, %r23;
	mov.b32 	%r119, 0;
	@%p7 bra 	$L__BB0_6;
	mad.lo.s32 	%r41, %r9, %r115, %r1;
	mad.lo.s32 	%r117, %r27, %r41, %r2;
	mov.b32 	%r116, 0;
	mov.u32 	%r118, %r8;
$L__BB0_5:
	ld.global.f32 	%f3, [%rd3];
	ld.global.f32 	%f4, [%rd3+4];
	add.f32 	%f5, %f3, 0f3F800000;
	mul.f32 	%f6, %f5, %f1;
	mul.f32 	%f7, %f6, 0f3F000000;
	add.f32 	%f8, %f4, 0f3F800000;
	mul.f32 	%f9, %f8, %f2;
	mul.f32 	%f10, %f9, 0f3F000000;
	cvt.rmi.f32.f32 	%f11, %f7;
	cvt.rzi.s32.f32 	%r42, %f11;
	add.s32 	%r43, %r42, 1;
	cvt.rmi.f32.f32 	%f12, %f10;
	cvt.rzi.s32.f32 	%r44, %f12;
	add.s32 	%r45, %r44, 1;
	cvt.rn.f32.s32 	%f13, %r42;
	sub.f32 	%f14, %f7, %f13;
	cvt.rn.f32.s32 	%f15, %r44;
	sub.f32 	%f16, %f10, %f15;
	min.s32 	%r46, %r42, %r4;
	max.s32 	%r47, %r46, 0;
	min.s32 	%r48, %r43, %r4;
	max.s32 	%r49, %r48, 0;
	min.s32 	%r50, %r44, %r5;
	max.s32 	%r51, %r50, 0;
	min.s32 	%r52, %r45, %r5;
	max.s32 	%r53, %r52, 0;
	mul.lo.s32 	%r54, %r51, %r25;
	add.s32 	%r55, %r47, %r54;
	mul.lo.s32 	%r56, %r6, %r23;
	mad.lo.s32 	%r57, %r56, %r115, %r116;
	add.s32 	%r58, %r57, %r55;
	mul.wide.s32 	%rd9, %r58, 4;
	add.s64 	%rd10, %rd2, %rd9;
	ld.global.f32 	%f17, [%rd10];
	add.s32 	%r59, %r49, %r54;
	add.s32 	%r60, %r57, %r59;
	mul.wide.s32 	%rd11, %r60, 4;
	add.s64 	%rd12, %rd2, %rd11;
	ld.global.f32 	%f18, [%rd12];
	mul.lo.s32 	%r61, %r53, %r25;
	add.s32 	%r62, %r47, %r61;
	add.s32 	%r63, %r57, %r62;
	mul.wide.s32 	%rd13, %r63, 4;
	add.s64 	%rd14, %rd2, %rd13;
	ld.global.f32 	%f19, [%rd14];
	add.s32 	%r64, %r49, %r61;
	add.s32 	%r65, %r57, %r64;
	mul.wide.s32 	%rd15, %r65, 4;
	add.s64 	%rd16, %rd2, %rd15;
	ld.global.f32 	%f20, [%rd16];
	mov.f32 	%f21, 0f3F800000;
	sub.f32 	%f22, %f21, %f14;
	mul.f32 	%f23, %f17, %f22;
	sub.f32 	%f24, %f21, %f16;
	mul.f32 	%f25, %f18, %f14;
	mul.f32 	%f26, %f25, %f24;
	fma.rn.f32 	%f27, %f23, %f24, %f26;
	mul.f32 	%f28, %f19, %f22;
	fma.rn.f32 	%f29, %f16, %f28, %f27;
	mul.f32 	%f30, %f20, %f14;
	fma.rn.f32 	%f31, %f30, %f16, %f29;
	mul.wide.s32 	%rd17, %r117, 4;
	add.s64 	%rd18, %rd1, %rd17;
	st.global.f32 	[%rd18], %f31;
	ld.global.f32 	%f32, [%rd3];
	ld.global.f32 	%f33, [%rd3+4];
	add.f32 	%f34, %f32, 0f3F800000;
	mul.f32 	%f35, %f34, %f1;
	mul.f32 	%f36, %f35, 0f3F000000;
	add.f32 	%f37, %f33, 0f3F800000;
	mul.f32 	%f38, %f37, %f2;
	mul.f32 	%f39, %f38, 0f3F000000;
	cvt.rmi.f32.f32 	%f40, %f36;
	cvt.rzi.s32.f32 	%r66, %f40;
	add.s32 	%r67, %r66, 1;
	cvt.rmi.f32.f32 	%f41, %f39;
	cvt.rzi.s32.f32 	%r68, %f41;
	add.s32 	%r69, %r68, 1;
	cvt.rn.f32.s32 	%f42, %r66;
	sub.f32 	%f43, %f36, %f42;
	cvt.rn.f32.s32 	%f44, %r68;
	sub.f32 	%f45, %f39, %f44;
	min.s32 	%r70, %r66, %r4;
	max.s32 	%r71, %r70, 0;
	min.s32 	%r72, %r67, %r4;
	max.s32 	%r73, %r72, 0;
	min.s32 	%r74, %r68, %r5;
	max.s32 	%r75, %r74, 0;
	min.s32 	%r76, %r69, %r5;
	max.s32 	%r77, %r76, 0;
	mul.lo.s32 	%r78, %r75, %r25;
	add.s32 	%r79, %r71, %r78;
	mad.lo.s32 	%r80, %r6, %r12, %r6;
	add.s32 	%r81, %r80, %r116;
	add.s32 	%r82, %r81, %r79;
	mul.wide.s32 	%rd19, %r82, 4;
	add.s64 	%rd20, %rd2, %rd19;
	ld.global.f32 	%f46, [%rd20];
	add.s32 	%r83, %r73, %r78;
	add.s32 	%r84, %r81, %r83;
	mul.wide.s32 	%rd21, %r84, 4;
	add.s64 	%rd22, %rd2, %rd21;
	ld.global.f32 	%f47, [%rd22];
	mul.lo.s32 	%r85, %r77, %r25;
	add.s32 	%r86, %r71, %r85;
	add.s32 	%r87, %r81, %r86;
	mul.wide.s32 	%rd23, %r87, 4;
	add.s64 	%rd24, %rd2, %rd23;
	ld.global.f32 	%f48, [%rd24];
	add.s32 	%r88, %r73, %r85;
	add.s32 	%r89, %r81, %r88;
	mul.wide.s32 	%rd25, %r89, 4;
	add.s64 	%rd26, %rd2, %rd25;
	ld.global.f32 	%f49, [%rd26];
	sub.f32 	%f50, %f21, %f43;
	mul.f32 	%f51, %f46, %f50;
	sub.f32 	%f52, %f21, %f45;
	mul.f32 	%f53, %f47, %f43;
	mul.f32 	%f54, %f53, %f52;
	fma.rn.f32 	%f55, %f51, %f52, %f54;
	mul.f32 	%f56, %f48, %f50;
	fma.rn.f32 	%f57, %f45, %f56, %f55;
	mul.f32 	%f58, %f49, %f43;
	fma.rn.f32 	%f59, %f58, %f45, %f57;
	add.s64 	%rd28, %rd18, %rd27;
	st.global.f32 	[%rd28], %f59;
	add.s32 	%r118, %r118, 2;
	shl.b32 	%r90, %r3, 1;
	add.s32 	%r117, %r117, %r90;
	shl.b32 	%r91, %r6, 1;
	add.s32 	%r116, %r116, %r91;
	setp.eq.s32 	%p8, %r118, 0;
	mov.u32 	%r119, %r7;
	@%p8 bra 	$L__BB0_6;
	bra.uni 	$L__BB0_5;
$L__BB0_6:
	and.b32  	%r92, %r23, 1;
	setp.eq.b32 	%p9, %r92, 1;
	not.pred 	%p10, %p9;
	@%p10 bra 	$L__BB0_8;
	ld.global.f32 	%f60, [%rd3];
	ld.global.f32 	%f61, [%rd3+4];
	add.f32 	%f62, %f60, 0f3F800000;
	mul.f32 	%f63, %f62, %f1;
	mul.f32 	%f64, %f63, 0f3F000000;
	add.f32 	%f65, %f61, 0f3F800000;
	mul.f32 	%f66, %f65, %f2;
	mul.f32 	%f67, %f66, 0f3F000000;
	cvt.rmi.f32.f32 	%f68, %f64;
	cvt.rzi.s32.f32 	%r93, %f68;
	add.s32 	%r94, %r93, 1;
	cvt.rmi.f32.f32 	%f69, %f67;
	cvt.rzi.s32.f32 	%r95, %f69;
	add.s32 	%r96, %r95, 1;
	cvt.rn.f32.s32 	%f70, %r93;
	sub.f32 	%f71, %f64, %f70;
	cvt.rn.f32.s32 	%f72, %r95;
	sub.f32 	%f73, %f67, %f72;
	min.s32 	%r97, %r93, %r4;
	max.s32 	%r98, %r97, 0;
	min.s32 	%r99, %r94, %r4;
	max.s32 	%r100, %r99, 0;
	min.s32 	%r101, %r95, %r5;
	max.s32 	%r102, %r101, 0;
	min.s32 	%r103, %r96, %r5;
	max.s32 	%r104, %r103, 0;
	add.s32 	%r105, %r119, %r12;
	mul.lo.s32 	%r106, %r6, %r105;
	mad.lo.s32 	%r107, %r102, %r25, %r106;
	add.s32 	%r108, %r107, %r98;
	mul.wide.s32 	%rd29, %r108, 4;
	add.s64 	%rd30, %rd2, %rd29;
	ld.global.f32 	%f74, [%rd30];
	add.s32 	%r109, %r107, %r100;
	mul.wide.s32 	%rd31, %r109, 4;
	add.s64 	%rd32, %rd2, %rd31;
	ld.global.f32 	%f75, [%rd32];
	mad.lo.s32 	%r110, %r104, %r25, %r106;
	add.s32 	%r111, %r110, %r98;
	mul.wide.s32 	%rd33, %r111, 4;
	add.s64 	%rd34, %rd2, %rd33;
	ld.global.f32 	%f76, [%rd34];
	add.s32 	%r112, %r110, %r100;
	mul.wide.s32 	%rd35, %r112, 4;
	add.s64 	%rd36, %rd2, %rd35;
	ld.global.f32 	%f77, [%rd36];
	mov.f32 	%f78, 0f3F800000;
	sub.f32 	%f79, %f78, %f71;
	mul.f32 	%f80, %f74, %f79;
	sub.f32 	%f81, %f78, %f73;
	mul.f32 	%f82, %f75, %f71;
	mul.f32 	%f83, %f82, %f81;
	fma.rn.f32 	%f84, %f80, %f81, %f83;
	mul.f32 	%f85, %f76, %f79;
	fma.rn.f32 	%f86, %f73, %f85, %f84;
	mul.f32 	%f87, %f77, %f71;
	fma.rn.f32 	%f88, %f87, %f73, %f86;
	mad.lo.s32 	%r113, %r27, %r1, %r2;
	mad.lo.s32 	%r114, %r3, %r105, %r113;
	mul.wide.s32 	%rd37, %r114, 4;
	add.s64 	%rd38, %rd1, %rd37;
	st.global.f32 	[%rd38], %f88;
$L__BB0_8:
	add.s32 	%r115, %r115, 1;
	setp.ne.s32 	%p11, %r115, %r22;
	@%p11 bra 	$L__BB0_3;
$L__BB0_9:
	ret;

}


// ===== COMPILED SASS (sm_100) =====

	.target	sm_100

	.elftype	@"ET_EXEC"


//--------------------- .note.nv.tkinfo           --------------------------
	.section	.note.nv.tkinfo,"",@"SHT_NOTE"
	.sectionflags	@"SHF_NOTE_NV_TKINFO"
	.tkinfo
        /*0018*/ 	.word	0x00000002
        /*0030*/ 	.string	""
        /*0030*/ 	.string	"ptxas"
        /*0030*/ 	.string	"Cuda compilation tools, release 13.0, V13.0.88"
        /*0030*/ 	.string	"Build cuda_13.0.r13.0/compiler.36424714_0"
        /*0030*/ 	.string	"-arch sm_100 -m 64 "



//--------------------- .note.nv.cuinfo           --------------------------
	.section	.note.nv.cuinfo,"",@"SHT_NOTE"
	.sectionflags	@"SHF_NOTE_NV_CUINFO"
        /*0018*/ 	.short	0x0002
        /*001a*/ 	.short	0x0064
        /*001c*/ 	.short	0x0082
	.zero		2


//--------------------- .nv.info                  --------------------------
	.section	.nv.info,"",@"SHT_CUDA_INFO"
	.align	4


	//----- nvinfo : EIATTR_REGCOUNT
	.align		4
        /*0000*/ 	.byte	0x04, 0x2f
        /*0002*/ 	.short	(.L_1 - .L_0)
	.align		4
.L_0:
        /*0004*/ 	.word	index@(_Z18customScalarKernelPKfS0_Pfiiiiii)
        /*0008*/ 	.word	0x0000001e


	//----- nvinfo : EIATTR_FRAME_SIZE
	.align		4
.L_1:
        /*000c*/ 	.byte	0x04, 0x11
        /*000e*/ 	.short	(.L_3 - .L_2)
	.align		4
.L_2:
        /*0010*/ 	.word	index@(_Z18customScalarKernelPKfS0_Pfiiiiii)
        /*0014*/ 	.word	0x00000000


	//----- nvinfo : EIATTR_MIN_STACK_SIZE
	.align		4
.L_3:
        /*0018*/ 	.byte	0x04, 0x12
        /*001a*/ 	.short	(.L_5 - .L_4)
	.align		4
.L_4:
        /*001c*/ 	.word	index@(_Z18customScalarKernelPKfS0_Pfiiiiii)
        /*0020*/ 	.word	0x00000000
.L_5:


//--------------------- .nv.compat                --------------------------
	.section	.nv.compat,"",@"SHT_CUDA_COMPAT_INFO"
	.align	4
        /*0000*/ 	.byte	0x02, 0x09, 0x00, 0x00, 0x02, 0x02, 0x01, 0x00, 0x02, 0x05, 0x05, 0x00, 0x03, 0x07, 0x01, 0x01
        /*0010*/ 	.byte	0x02, 0x03, 0x00, 0x00, 0x02, 0x06, 0x01, 0x00, 0x04, 0x0b, 0x08, 0x00, 0x09, 0x00, 0x00, 0x00
        /*0020*/ 	.byte	0x00, 0x00, 0x00, 0x00


//--------------------- .nv.info._Z18customScalarKernelPKfS0_Pfiiiiii --------------------------
	.section	.nv.info._Z18customScalarKernelPKfS0_Pfiiiiii,"",@"SHT_CUDA_INFO"
	.sectionflags	@""
	.align	4


	//----- nvinfo : EIATTR_CUDA_API_VERSION
	.align		4
        /*0000*/ 	.byte	0x04, 0x37
        /*0002*/ 	.short	(.L_7 - .L_6)
.L_6:
        /*0004*/ 	.word	0x00000082


	//----- nvinfo : EIATTR_KPARAM_INFO
	.align		4
.L_7:
        /*0008*/ 	.byte	0x04, 0x17
        /*000a*/ 	.short	(.L_9 - .L_8)
.L_8:
        /*000c*/ 	.word	0x00000000
        /*0010*/ 	.short	0x0008
        /*0012*/ 	.short	0x002c
        /*0014*/ 	.byte	0x00, 0xf0, 0x11, 0x00


	//----- nvinfo : EIATTR_KPARAM_INFO
	.align		4
.L_9:
        /*0018*/ 	.byte	0x04, 0x17
        /*001a*/ 	.short	(.L_11 - .L_10)
.L_10:
        /*001c*/ 	.word	0x00000000
        /*0020*/ 	.short	0x0007
        /*0022*/ 	.short	0x0028
        /*0024*/ 	.byte	0x00, 0xf0, 0x11, 0x00


	//----- nvinfo : EIATTR_KPARAM_INFO
	.align		4
.L_11:
        /*0028*/ 	.byte	0x04, 0x17
        /*002a*/ 	.short	(.L_13 - .L_12)
.L_12:
        /*002c*/ 	.word	0x00000000
        /*0030*/ 	.short	0x0006
        /*0032*/ 	.short	0x0024
        /*0034*/ 	.byte	0x00, 0xf0, 0x11, 0x00


	//----- nvinfo : EIATTR_KPARAM_INFO
	.align		4
.L_13:
        /*0038*/ 	.byte	0x04, 0x17
        /*003a*/ 	.short	(.L_15 - .L_14)
.L_14:
        /*003c*/ 	.word	0x00000000
        /*0040*/ 	.short	0x0005
        /*0042*/ 	.short	0x0020
        /*0044*/ 	.byte	0x00, 0xf0, 0x11, 0x00


	//----- nvinfo : EIATTR_KPARAM_INFO
	.align		4
.L_15:
        /*0048*/ 	.byte	0x04, 0x17
        /*004a*/ 	.short	(.L_17 - .L_16)
.L_16:
        /*004c*/ 	.word	0x00000000
        /*0050*/ 	.short	0x0004
        /*0052*/ 	.short	0x001c
        /*0054*/ 	.byte	0x00, 0xf0, 0x11, 0x00


	//----- nvinfo : EIATTR_KPARAM_INFO
	.align		4
.L_17:
        /*0058*/ 	.byte	0x04, 0x17
        /*005a*/ 	.short	(.L_19 - .L_18)
.L_18:
        /*005c*/ 	.word	0x00000000
        /*0060*/ 	.short	0x0003
        /*0062*/ 	.short	0x0018
        /*0064*/ 	.byte	0x00, 0xf0, 0x11, 0x00


	//----- nvinfo : EIATTR_KPARAM_INFO
	.align		4
.L_19:
        /*0068*/ 	.byte	0x04, 0x17
        /*006a*/ 	.short	(.L_21 - .L_20)
.L_20:
        /*006c*/ 	.word	0x00000000
        /*0070*/ 	.short	0x0002
        /*0072*/ 	.short	0x0010
        /*0074*/ 	.byte	0x00, 0xf5, 0x21, 0x00


	//----- nvinfo : EIATTR_KPARAM_INFO
	.align		4
.L_21:
        /*0078*/ 	.byte	0x04, 0x17
        /*007a*/ 	.short	(.L_23 - .L_22)
.L_22:
        /*007c*/ 	.word	0x00000000
        /*0080*/ 	.short	0x0001
        /*0082*/ 	.short	0x0008
        /*0084*/ 	.byte	0x00, 0xf5, 0x21, 0x00


	//----- nvinfo : EIATTR_KPARAM_INFO
	.align		4
.L_23:
        /*0088*/ 	.byte	0x04, 0x17
        /*008a*/ 	.short	(.L_25 - .L_24)
.L_24:
        /*008c*/ 	.word	0x00000000
        /*0090*/ 	.short	0x0000
        /*0092*/ 	.short	0x0000
        /*0094*/ 	.byte	0x00, 0xf5, 0x21, 0x00


	//----- nvinfo : EIATTR_SPARSE_MMA_MASK
	.align		4
.L_25:
        /*0098*/ 	.byte	0x03, 0x50
        /*009a*/ 	.short	0x0000


	//----- nvinfo : EIATTR_MAXREG_COUNT
	.align		4
        /*009c*/ 	.byte	0x03, 0x1b
        /*009e*/ 	.short	0x00ff


	//----- nvinfo : EIATTR_MERCURY_ISA_VERSION
	.align		4
        /*00a0*/ 	.byte	0x03, 0x5f
        /*00a2*/ 	.short	0x0101


	//----- nvinfo : EIATTR_VRC_CTA_INIT_COUNT
	.align		4
        /*00a4*/ 	.byte	0x02, 0x4a
	.zero		1
	.zero		1


	//----- nvinfo : EIATTR_EXIT_INSTR_OFFSETS
	.align		4
        /*00a8*/ 	.byte	0x04, 0x1c
        /*00aa*/ 	.short	(.L_27 - .L_26)


	//   ....[0]....
.L_26:
        /*00ac*/ 	.word	0x000000e0


	//   ....[1]....
        /*00b0*/ 	.word	0x00000120


	//   ....[2]....
        /*00b4*/ 	.word	0x00000dc0


	//----- nvinfo : EIATTR_CBANK_PARAM_SIZE
	.align		4
.L_27:
        /*00b8*/ 	.byte	0x03, 0x19
        /*00ba*/ 	.short	0x0030


	//----- nvinfo : EIATTR_PARAM_CBANK
	.align		4
        /*00bc*/ 	.byte	0x04, 0x0a
        /*00be*/ 	.short	(.L_29 - .L_28)
	.align		4
.L_28:
        /*00c0*/ 	.word	index@(.nv.constant0._Z18customScalarKernelPKfS0_Pfiiiiii)
        /*00c4*/ 	.short	0x0380
        /*00c6*/ 	.short	0x0030


	//----- nvinfo : EIATTR_SW_WAR
	.align		4
.L_29:
        /*00c8*/ 	.byte	0x04, 0x36
        /*00ca*/ 	.short	(.L_31 - .L_30)
.L_30:
        /*00cc*/ 	.word	0x00000008
.L_31:


//--------------------- .nv.callgraph             --------------------------
	.section	.nv.callgraph,"",@"SHT_CUDA_CALLGRAPH"
	.align	4
	.sectionentsize	8
	.align		4
        /*0000*/ 	.word	0x00000000
	.align		4
        /*0004*/ 	.word	0xffffffff
	.align		4
        /*0008*/ 	.word	0x00000000
	.align		4
        /*000c*/ 	.word	0xfffffffe
	.align		4
        /*0010*/ 	.word	0x00000000
	.align		4
        /*0014*/ 	.word	0xfffffffd
	.align		4
        /*0018*/ 	.word	0x00000000
	.align		4
        /*001c*/ 	.word	0xfffffffc


//--------------------- .text._Z18customScalarKernelPKfS0_Pfiiiiii --------------------------
	.section	.text._Z18customScalarKernelPKfS0_Pfiiiiii,"ax",@progbits
	.align	128
        .global         _Z18customScalarKernelPKfS0_Pfiiiiii
        .type           _Z18customScalarKernelPKfS0_Pfiiiiii,@function
        .size           _Z18customScalarKernelPKfS0_Pfiiiiii,(.L_x_5 - _Z18customScalarKernelPKfS0_Pfiiiiii)
        .other          _Z18customScalarKernelPKfS0_Pfiiiiii,@"STO_CUDA_ENTRY STV_DEFAULT"
_Z18customScalarKernelPKfS0_Pfiiiiii:
.text._Z18customScalarKernelPKfS0_Pfiiiiii:
[----:B------:R-:W-:Y:S01]  /*0000*/  LDC R1, c[0x0][0x37c] ;  /* 0x0000df00ff017b82 */ /* 0x000fe20000000800 */
[----:B------:R-:W0:Y:S07]  /*0010*/  S2R R0, SR_TID.X ;  /* 0x0000000000007919 */ /* 0x000e2e0000002100 */
[----:B------:R-:W1:Y:S01]  /*0020*/  LDC R2, c[0x0][0x364] ;  /* 0x0000d900ff027b82 */ /* 0x000e620000000800 */
[----:B------:R-:W2:Y:S01]  /*0030*/  LDCU.64 UR10, c[0x0][0x3a8] ;  /* 0x00007500ff0a77ac */ /* 0x000ea20008000a00 */
[----:B------:R-:W1:Y:S06]  /*0040*/  S2R R11, SR_TID.Y ;  /* 0x00000000000b7919 */ /* 0x000e6c0000002200 */
[----:B------:R-:W0:Y:S08]  /*0050*/  S2UR UR5, SR_CTAID.X ;  /* 0x00000000000579c3 */ /* 0x000e300000002500 */
[----:B------:R-:W0:Y:S08]  /*0060*/  LDC R3, c[0x0][0x360] ;  /* 0x0000d800ff037b82 */ /* 0x000e300000000800 */
[----:B------:R-:W1:Y:S08]  /*0070*/  S2UR UR4, SR_CTAID.Y ;  /* 0x00000000000479c3 */ /* 0x000e700000002600 */
[----:B------:R-:W3:Y:S01]  /*0080*/  LDC R4, c[0x0][0x398] ;  /* 0x0000e600ff047b82 */ /* 0x000ee20000000800 */
[----:B0-----:R-:W-:-:S05]  /*0090*/  IMAD R0, R3, UR5, R0 ;  /* 0x0000000503007c24 */ /* 0x001fca000f8e0200 */
[----:B--2---:R-:W-:Y:S01]  /*00a0*/  ISETP.GE.AND P0, PT, R0, UR11, PT ;  /* 0x0000000b00007c0c */ /* 0x004fe2000bf06270 */
[----:B-1----:R-:W-:-:S05]  /*00b0*/  IMAD R11, R2, UR4, R11 ;  /* 0x00000004020b7c24 */ /* 0x002fca000f8e020b */
[----:B------:R-:W-:-:S04]  /*00c0*/  ISETP.GE.OR P0, PT, R11, UR10, P0 ;  /* 0x0000000a0b007c0c */ /* 0x000fc80008706670 */
[----:B---3--:R-:W-:-:S13]  /*00d0*/  ISETP.LT.OR P0, PT, R4, 0x1, P0 ;  /* 0x000000010400780c */ /* 0x008fda0000701670 */
[----:B------:R-:W-:Y:S05]  /*00e0*/  @P0 EXIT ;  /* 0x000000000000094d */ /* 0x000fea0003800000 */
[----:B------:R-:W0:Y:S02]  /*00f0*/  LDCU UR7, c[0x0][0x39c] ;  /* 0x00007380ff0777ac */ /* 0x000e240008000800 */
[----:B0-----:R-:W-:-:S06]  /*0100*/  UISETP.GE.AND UP0, UPT, UR7, 0x1, UPT ;  /* 0x000000010700788c */ /* 0x001fcc000bf06270 */
[----:B------:R-:W-:-:S13]  /*0110*/  PLOP3.LUT P0, PT, PT, PT, UP0, 0x80, 0x8 ;  /* 0x000000000008781c */ /* 0x000fda0003f0f008 */
[----:B------:R-:W-:Y:S05]  /*0120*/  @!P0 EXIT ;  /* 0x000000000000894d */ /* 0x000fea0003800000 */
[----:B------:R-:W0:Y:S01]  /*0130*/  LDCU.64 UR8, c[0x0][0x3a0] ;  /* 0x00007400ff0877ac */ /* 0x000e220008000a00 */
[----:B------:R-:W-:Y:S01]  /*0140*/  ULOP3.LUT UR6, UR7, 0x7ffffffe, URZ, 0xc0, !UPT ;  /* 0x7ffffffe07067892 */ /* 0x000fe2000f8ec0ff */
[----:B------:R-:W1:Y:S01]  /*0150*/  LDCU.64 UR16, c[0x0][0x358] ;  /* 0x00006b00ff1077ac */ /* 0x000e620008000a00 */
[----:B------:R-:W-:Y:S02]  /*0160*/  UIMAD UR12, UR11, UR10, URZ ;  /* 0x0000000a0b0c72a4 */ /* 0x000fe4000f8e02ff */
[----:B------:R-:W-:Y:S01]  /*0170*/  UIMAD UR7, UR10, UR7, URZ ;  /* 0x000000070a0772a4 */ /* 0x000fe2000f8e02ff */
[----:B------:R-:W-:Y:S01]  /*0180*/  UMOV UR4, URZ ;  /* 0x000000ff00047c82 */ /* 0x000fe20008000000 */
[----:B0-----:R-:W-:Y:S02]  /*0190*/  UIADD3 UR14, UPT, UPT, UR8, -0x1, URZ ;  /* 0xffffffff080e7890 */ /* 0x001fe4000fffe0ff */
[----:B------:R-:W-:Y:S02]  /*01a0*/  UIADD3 UR13, UPT, UPT, UR9, -0x1, URZ ;  /* 0xffffffff090d7890 */ /* 0x000fe4000fffe0ff */
[----:B------:R-:W-:-:S02]  /*01b0*/  UIMAD UR9, UR9, UR8, URZ ;  /* 0x00000008090972a4 */ /* 0x000fc4000f8e02ff */
[----:B-1----:R-:W-:-:S10]  /*01c0*/  I2FP.F32.S32 R10, UR14 ;  /* 0x0000000e000a7c45 */ /* 0x002fd40008201400 */
.L_x_3:
[----:B0-----:R-:W0:Y:S01]  /*01d0*/  LDCU UR5, c[0x0][0x3ac] ;  /* 0x00007580ff0577ac */ /* 0x001e220008000800 */
[----:B-1----:R-:W1:Y:S01]  /*01e0*/  LDC.64 R2, c[0x0][0x388] ;  /* 0x0000e200ff027b82 */ /* 0x002e620000000a00 */
[----:B------:R-:W-:Y:S01]  /*01f0*/  MOV R5, UR12 ;  /* 0x0000000c00057c02 */ /* 0x000fe20008000f00 */
[----:B------:R-:W2:Y:S04]  /*0200*/  LDCU UR11, c[0x0][0x39c] ;  /* 0x00007380ff0b77ac */ /* 0x000ea80008000800 */
[----:B------:R-:W-:Y:S02]  /*0210*/  IMAD R4, R5, UR4, R0 ;  /* 0x0000000405047c24 */ /* 0x000fe4000f8e0200 */
[----:B0-----:R-:W-:Y:S01]  /*0220*/  IMAD R5, R11, UR5, RZ ;  /* 0x000000050b057c24 */ /* 0x001fe2000f8e02ff */
[----:B------:R-:W-:Y:S01]  /*0230*/  UMOV UR5, URZ ;  /* 0x000000ff00057c82 */ /* 0x000fe20008000000 */
[----:B--2---:R-:W-:-:S03]  /*0240*/  UISETP.NE.AND UP0, UPT, UR11, 0x1, UPT ;  /* 0x000000010b00788c */ /* 0x004fc6000bf05270 */
[----:B------:R-:W-:Y:S01]  /*0250*/  IADD3 R4, PT, PT, R5, R4, RZ ;  /* 0x0000000405047210 */ /* 0x000fe20007ffe0ff */
[----:B------:R-:W-:-:S03]  /*0260*/  UIMAD UR8, UR4, UR11, URZ ;  /* 0x0000000b040872a4 */ /* 0x000fc6000f8e02ff */
[----:B------:R-:W-:-:S05]  /*0270*/  SHF.L.U32 R5, R4, 0x1, RZ ;  /* 0x0000000104057819 */ /* 0x000fca00000006ff */
[----:B-1----:R-:W-:Y:S01]  /*0280*/  IMAD.WIDE R2, R5, 0x4, R2 ;  /* 0x0000000405027825 */ /* 0x002fe200078e0202 */
[----:B------:R-:W-:Y:S06]  /*0290*/  BRA.U !UP0, `(.L_x_0) ;  /* 0x0000000508c87547 */ /* 0x000fec000b800000 */
[----:B------:R-:W0:Y:S01]  /*02a0*/  LDC.64 R4, c[0x0][0x380] ;  /* 0x0000e000ff047b82 */ /* 0x000e220000000a00 */
[----:B------:R-:W1:Y:S01]  /*02b0*/  LDCU UR5, c[0x0][0x3ac] ;  /* 0x00007580ff0577ac */ /* 0x000e620008000800 */
[----:B------:R-:W-:Y:S01]  /*02c0*/  MOV R8, UR7 ;  /* 0x0000000700087c02 */ /* 0x000fe20008000f00 */
[----:B------:R-:W2:Y:S04]  /*02d0*/  LDCU UR18, c[0x0][0x3a4] ;  /* 0x00007480ff1277ac */ /* 0x000ea80008000800 */
[----:B------:R-:W-:Y:S01]  /*02e0*/  IMAD R13, R8, UR4, R11 ;  /* 0x00000004080d7c24 */ /* 0x000fe2000f8e020b */
[----:B------:R-:W3:Y:S01]  /*02f0*/  LDC.64 R6, c[0x0][0x390] ;  /* 0x0000e400ff067b82 */ /* 0x000ee20000000a00 */
[----:B------:R-:W-:Y:S02]  /*0300*/  UIADD3 UR15, UPT, UPT, -UR6, URZ, URZ ;  /* 0x000000ff060f7290 */ /* 0x000fe4000fffe1ff */
[----:B------:R-:W-:Y:S01]  /*0310*/  UIMAD UR10, UR8, UR9, UR9 ;  /* 0x00000009080a72a4 */ /* 0x000fe2000f8e0209 */
[----:B-1----:R-:W-:Y:S01]  /*0320*/  IMAD R13, R13, UR5, R0 ;  /* 0x000000050d0d7c24 */ /* 0x002fe2000f8e0200 */
[----:B------:R-:W-:-:S10]  /*0330*/  UMOV UR5, URZ ;  /* 0x000000ff00057c82 */ /* 0x000fd40008000000 */
.L_x_1:
[----:B-1----:R-:W4:Y:S04]  /*0340*/  LDG.E R8, desc[UR16][R2.64] ;  /* 0x0000001002087981 */ /* 0x002f28000c1e1900 */
[----:B------:R-:W5:Y:S01]  /*0350*/  LDG.E R9, desc[UR16][R2.64+0x4] ;  /* 0x0000041002097981 */ /* 0x000f62000c1e1900 */
[----:B------:R-:W-:Y:S01]  /*0360*/  I2FP.F32.S32 R12, UR13 ;  /* 0x0000000d000c7c45 */ /* 0x000fe20008201400 */
[----:B------:R-:W-:Y:S01]  /*0370*/  UIMAD UR8, UR9, UR11, URZ ;  /* 0x0000000b090872a4 */ /* 0x000fe2000f8e02ff */
[----:B------:R-:W-:-:S03]  /*0380*/  MOV R22, 0x1 ;  /* 0x0000000100167802 */ /* 0x000fc60000000f00 */
[----:B------:R-:W-:Y:S01]  /*0390*/  UIMAD UR8, UR8, UR4, UR5 ;  /* 0x00000004080872a4 */ /* 0x000fe2000f8e0205 */
[----:B----4-:R-:W-:Y:S01]  /*03a0*/  FADD R15, R8, 1 ;  /* 0x3f800000080f7421 */ /* 0x010fe20000000000 */
[----:B-----5:R-:W-:-:S03]  /*03b0*/  FADD R9, R9, 1 ;  /* 0x3f80000009097421 */ /* 0x020fc60000000000 */
[----:B------:R-:W-:Y:S01]  /*03c0*/  FMUL.D2 R18, R15, R12 ;  /* 0x0000000c0f127220 */ /* 0x000fe20000300000 */
[----:B------:R-:W-:-:S03]  /*03d0*/  FMUL.D2 R19, R9, R10 ;  /* 0x0000000a09137220 */ /* 0x000fc60000300000 */
[----:B------:R-:W1:Y:S01]  /*03e0*/  F2I.FLOOR.NTZ R20, R18 ;  /* 0x0000001200147305 */ /* 0x000e620000207100 */
[----:B------:R-:W-:-:S07]  /*03f0*/  HFMA2 R9, -RZ, RZ, 0, 5.9604644775390625e-08 ;  /* 0x00000001ff097431 */ /* 0x000fce00000001ff */
[----:B------:R-:W4:Y:S01]  /*0400*/  F2I.FLOOR.NTZ R21, R19 ;  /* 0x0000001300157305 */ /* 0x000f220000207100 */
[C---:B-1----:R-:W-:Y:S02]  /*0410*/  VIADDMNMX.RELU R9, R20.reuse, R9, UR13, PT ;  /* 0x0000000d14097e46 */ /* 0x042fe4000b801109 */
[----:B------:R-:W-:Y:S02]  /*0420*/  VIMNMX.RELU R8, PT, PT, R20, UR13, PT ;  /* 0x0000000d14087c48 */ /* 0x000fe4000bfe1100 */
[C---:B----4-:R-:W-:Y:S02]  /*0430*/  VIMNMX.RELU R14, PT, PT, R21.reuse, UR14, PT ;  /* 0x0000000e150e7c48 */ /* 0x050fe4000bfe1100 */
[----:B------:R-:W-:-:S03]  /*0440*/  VIADDMNMX.RELU R15, R21, R22, UR14, PT ;  /* 0x0000000e150f7e46 */ /* 0x000fc6000b801116 */
[C-C-:B--2---:R-:W-:Y:S02]  /*0450*/  IMAD R16, R14.reuse, UR18, R9.reuse ;  /* 0x000000120e107c24 */ /* 0x144fe4000f8e0209 */
[--C-:B------:R-:W-:Y:S02]  /*0460*/  IMAD R14, R14, UR18, R8.reuse ;  /* 0x000000120e0e7c24 */ /* 0x100fe4000f8e0208 */
[C---:B------:R-:W-:Y:S01]  /*0470*/  IMAD R8, R15.reuse, UR18, R8 ;  /* 0x000000120f087c24 */ /* 0x040fe2000f8e0208 */
[----:B------:R-:W-:Y:S01]  /*0480*/  IADD3 R23, PT, PT, R16, UR8, RZ ;  /* 0x0000000810177c10 */ /* 0x000fe2000fffe0ff */
[----:B------:R-:W-:Y:S01]  /*0490*/  IMAD R16, R15, UR18, R9 ;  /* 0x000000120f107c24 */ /* 0x000fe2000f8e0209 */
[----:B------:R-:W-:Y:S02]  /*04a0*/  IADD3 R17, PT, PT, R14, UR8, RZ ;  /* 0x000000080e117c10 */ /* 0x000fe4000fffe0ff */
[----:B------:R-:W-:Y:S01]  /*04b0*/  IADD3 R9, PT, PT, R8, UR8, RZ ;  /* 0x0000000808097c10 */ /* 0x000fe2000fffe0ff */
[----:B0-----:R-:W-:-:S04]  /*04c0*/  IMAD.WIDE R22, R23, 0x4, R4 ;  /* 0x0000000417167825 */ /* 0x001fc800078e0204 */
[--C-:B------:R-:W-:Y:S01]  /*04d0*/  IMAD.WIDE R14, R17, 0x4, R4.reuse ;  /* 0x00000004110e7825 */ /* 0x100fe200078e0204 */
[----:B------:R-:W-:Y:S01]  /*04e0*/  IADD3 R17, PT, PT, R16, UR8, RZ ;  /* 0x0000000810117c10 */ /* 0x000fe2000fffe0ff */
[----:B------:R-:W2:Y:S02]  /*04f0*/  LDG.E R22, desc[UR16][R22.64] ;  /* 0x0000001016167981 */ /* 0x000ea4000c1e1900 */
[--C-:B------:R-:W-:Y:S02]  /*0500*/  IMAD.WIDE R8, R9, 0x4, R4.reuse ;  /* 0x0000000409087825 */ /* 0x100fe400078e0204 */
[----:B------:R-:W4:Y:S02]  /*0510*/  LDG.E R14, desc[UR16][R14.64] ;  /* 0x000000100e0e7981 */ /* 0x000f24000c1e1900 */
[----:B------:R-:W-:Y:S02]  /*0520*/  IMAD.WIDE R16, R17, 0x4, R4 ;  /* 0x0000000411107825 */ /* 0x000fe400078e0204 */
[----:B------:R-:W5:Y:S04]  /*0530*/  LDG.E R8, desc[UR16][R8.64] ;  /* 0x0000001008087981 */ /* 0x000f68000c1e1900 */
[----:B------:R-:W3:Y:S01]  /*0540*/  LDG.E R16, desc[UR16][R16.64] ;  /* 0x0000001010107981 */ /* 0x000ee2000c1e1900 */
[----:B------:R-:W-:-:S02]  /*0550*/  I2FP.F32.S32 R25, R20 ;  /* 0x0000001400197245 */ /* 0x000fc40000201400 */
[----:B------:R-:W-:-:S03]  /*0560*/  I2FP.F32.S32 R20, R21 ;  /* 0x0000001500147245 */ /* 0x000fc60000201400 */
[----:B------:R-:W-:Y:S02]  /*0570*/  FADD R25, R18, -R25 ;  /* 0x8000001912197221 */ /* 0x000fe40000000000 */
[----:B------:R-:W-:Y:S02]  /*0580*/  FADD R20, R19, -R20 ;  /* 0x8000001413147221 */ /* 0x000fe40000000000 */
[C---:B------:R-:W-:Y:S02]  /*0590*/  FADD R19, -R25.reuse, 1 ;  /* 0x3f80000019137421 */ /* 0x040fe40000000100 */
[----:B------:R-:W-:Y:S01]  /*05a0*/  FADD R21, -R20, 1 ;  /* 0x3f80000014157421 */ /* 0x000fe20000000100 */
[----:B--2---:R-:W-:Y:S01]  /*05b0*/  FMUL R22, R25, R22 ;  /* 0x0000001619167220 */ /* 0x004fe20000400000 */
[----:B----4-:R-:W-:-:S03]  /*05c0*/  FMUL R14, R14, R19 ;  /* 0x000000130e0e7220 */ /* 0x010fc60000400000 */
[----:B------:R-:W-:Y:S01]  /*05d0*/  FMUL R15, R21, R22 ;  /* 0x00000016150f7220 */ /* 0x000fe20000400000 */
[----:B-----5:R-:W-:-:S03]  /*05e0*/  FMUL R8, R8, R19 ;  /* 0x0000001308087220 */ /* 0x020fc60000400000 */
[----:B------:R-:W-:Y:S01]  /*05f0*/  FFMA R15, R14, R21, R15 ;  /* 0x000000150e0f7223 */ /* 0x000fe2000000000f */
[----:B---3--:R-:W-:-:S03]  /*0600*/  FMUL R16, R25, R16 ;  /* 0x0000001019107220 */ /* 0x008fc60000400000 */
[----:B------:R-:W-:Y:S01]  /*0610*/  FFMA R15, R20, R8, R15 ;  /* 0x00000008140f7223 */ /* 0x000fe2000000000f */
[----:B------:R-:W-:-:S04]  /*0620*/  IMAD.WIDE R8, R13, 0x4, R6 ;  /* 0x000000040d087825 */ /* 0x000fc800078e0206 */
[----:B------:R-:W-:-:S05]  /*0630*/  FFMA R15, R20, R16, R15 ;  /* 0x00000010140f7223 */ /* 0x000fca000000000f */
[----:B------:R0:W-:Y:S04]  /*0640*/  STG.E desc[UR16][R8.64], R15 ;  /* 0x0000000f08007986 */ /* 0x0001e8000c101910 */
[----:B------:R-:W2:Y:S04]  /*0650*/  LDG.E R14, desc[UR16][R2.64] ;  /* 0x00000010020e7981 */ /* 0x000ea8000c1e1900 */
[----:B------:R-:W3:Y:S01]  /*0660*/  LDG.E R16, desc[UR16][R2.64+0x4] ;  /* 0x0000041002107981 */ /* 0x000ee2000c1e1900 */
[----:B------:R-:W-:Y:S01]  /*0670*/  UIADD3 UR8, UPT, UPT, UR10, UR5, URZ ;  /* 0x000000050a087290 */ /* 0x000fe2000fffe0ff */
[----:B--2---:R-:W-:-:S04]  /*0680*/  FADD R17, R14, 1 ;  /* 0x3f8000000e117421 */ /* 0x004fc80000000000 */
[----:B------:R-:W-:Y:S01]  /*0690*/  FMUL.D2 R12, R17, R12 ;  /* 0x0000000c110c7220 */ /* 0x000fe20000300000 */
[----:B---3--:R-:W-:Y:S01]  /*06a0*/  FADD R17, R16, 1 ;  /* 0x3f80000010117421 */ /* 0x008fe20000000000 */
[----:B------:R-:W-:Y:S02]  /*06b0*/  HFMA2 R16, -RZ, RZ, 0, 5.9604644775390625e-08 ;  /* 0x00000001ff107431 */ /* 0x000fe400000001ff */
[----:B------:R-:W1:Y:S01]  /*06c0*/  F2I.FLOOR.NTZ R23, R12 ;  /* 0x0000000c00177305 */ /* 0x000e620000207100 */
[----:B------:R-:W-:Y:S01]  /*06d0*/  FMUL.D2 R20, R17, R10 ;  /* 0x0000000a11147220 */ /* 0x000fe20000300000 */
[----:B------:R-:W-:-:S06]  /*06e0*/  MOV R17, 0x1 ;  /* 0x0000000100117802 */ /* 0x000fcc0000000f00 */
[----:B------:R-:W0:Y:S01]  /*06f0*/  F2I.FLOOR.NTZ R22, R20 ;  /* 0x0000001400167305 */ /* 0x000e220000207100 */
[C---:B-1----:R-:W-:Y:S02]  /*0700*/  VIADDMNMX.RELU R16, R23.reuse, R16, UR13, PT ;  /* 0x0000000d17107e46 */ /* 0x042fe4000b801110 */
[----:B------:R-:W-:Y:S02]  /*0710*/  VIMNMX.RELU R14, PT, PT, R23, UR13, PT ;  /* 0x0000000d170e7c48 */ /* 0x000fe4000bfe1100 */
[C---:B0-----:R-:W-:Y:S02]  /*0720*/  VIMNMX.RELU R15, PT, PT, R22.reuse, UR14, PT ;  /* 0x0000000e160f7c48 */ /* 0x041fe4000bfe1100 */
[----:B------:R-:W-:-:S03]  /*0730*/  VIADDMNMX.RELU R17, R22, R17, UR14, PT ;  /* 0x0000000e16117e46 */ /* 0x000fc6000b801111 */
[C---:B------:R-:W-:Y:S02]  /*0740*/  IMAD R18, R15.reuse, UR18, R16 ;  /* 0x000000120f127c24 */ /* 0x040fe4000f8e0210 */
[--C-:B------:R-:W-:Y:S02]  /*0750*/  IMAD R15, R15, UR18, R14.reuse ;  /* 0x000000120f0f7c24 */ /* 0x100fe4000f8e020e */
[C---:B------:R-:W-:Y:S01]  /*0760*/  IMAD R14, R17.reuse, UR18, R14 ;  /* 0x00000012110e7c24 */ /* 0x040fe2000f8e020e */
[----:B------:R-:W-:Y:S01]  /*0770*/  IADD3 R25, PT, PT, R18, UR8, RZ ;  /* 0x0000000812197c10 */ /* 0x000fe2000fffe0ff */
[----:B------:R-:W-:Y:S01]  /*0780*/  IMAD R18, R17, UR18, R16 ;  /* 0x0000001211127c24 */ /* 0x000fe2000f8e0210 */
[----:B------:R-:W-:Y:S02]  /*0790*/  IADD3 R15, PT, PT, R15, UR8, RZ ;  /* 0x000000080f0f7c10 */ /* 0x000fe4000fffe0ff */
[----:B------:R-:W-:Y:S01]  /*07a0*/  IADD3 R19, PT, PT, R14, UR8, RZ ;  /* 0x000000080e137c10 */ /* 0x000fe2000fffe0ff */
[----:B------:R-:W-:Y:S01]  /*07b0*/  IMAD.WIDE R24, R25, 0x4, R4 ;  /* 0x0000000419187825 */ /* 0x000fe200078e0204 */
[----:B------:R-:W-:-:S03]  /*07c0*/  IADD3 R27, PT, PT, R18, UR8, RZ ;  /* 0x00000008121b7c10 */ /* 0x000fc6000fffe0ff */
[--C-:B------:R-:W-:Y:S01]  /*07d0*/  IMAD.WIDE R16, R15, 0x4, R4.reuse ;  /* 0x000000040f107825 */ /* 0x100fe200078e0204 */
[----:B------:R-:W2:Y:S03]  /*07e0*/  LDG.E R21, desc[UR16][R24.64] ;  /* 0x0000001018157981 */ /* 0x000ea6000c1e1900 */
[--C-:B------:R-:W-:Y:S02]  /*07f0*/  IMAD.WIDE R14, R19, 0x4, R4.reuse ;  /* 0x00000004130e7825 */ /* 0x100fe400078e0204 */
[----:B------:R-:W3:Y:S02]  /*0800*/  LDG.E R16, desc[UR16][R16.64] ;  /* 0x0000001010107981 */ /* 0x000ee4000c1e1900 */
[----:B------:R-:W-:Y:S02]  /*0810*/  IMAD.WIDE R18, R27, 0x4, R4 ;  /* 0x000000041b127825 */ /* 0x000fe400078e0204 */
[----:B------:R0:W4:Y:S04]  /*0820*/  LDG.E R14, desc[UR16][R14.64] ;  /* 0x000000100e0e7981 */ /* 0x000128000c1e1900 */
[----:B------:R-:W5:Y:S01]  /*0830*/  LDG.E R18, desc[UR16][R18.64] ;  /* 0x0000001012127981 */ /* 0x000f62000c1e1900 */
[----:B------:R-:W-:Y:S01]  /*0840*/  I2FP.F32.S32 R23, R23 ;  /* 0x0000001700177245 */ /* 0x000fe20000201400 */
[----:B------:R-:W-:Y:S01]  /*0850*/  UIADD3 UR15, UPT, UPT, UR15, 0x2, URZ ;  /* 0x000000020f0f7890 */ /* 0x000fe2000fffe0ff */
[----:B------:R-:W-:Y:S01]  /*0860*/  I2FP.F32.S32 R27, R22 ;  /* 0x00000016001b7245 */ /* 0x000fe20000201400 */
[----:B------:R-:W-:-:S02]  /*0870*/  ULEA UR5, UR9, UR5, 0x1 ;  /* 0x0000000509057291 */ /* 0x000fc4000f8e08ff */
[----:B------:R-:W-:Y:S01]  /*0880*/  FADD R23, R12, -R23 ;  /* 0x800000170c177221 */ /* 0x000fe20000000000 */
[----:B0-----:R-:W-:Y:S01]  /*0890*/  MOV R15, UR12 ;  /* 0x0000000c000f7c02 */ /* 0x001fe20008000f00 */
[----:B------:R-:W-:Y:S01]  /*08a0*/  FADD R20, R20, -R27 ;  /* 0x8000001b14147221 */ /* 0x000fe20000000000 */
[----:B------:R-:W-:Y:S01]  /*08b0*/  UISETP.NE.AND UP0, UPT, UR15, URZ, UPT ;  /* 0x000000ff0f00728c */ /* 0x000fe2000bf05270 */
[----:B------:R-:W-:Y:S02]  /*08c0*/  FADD R25, -R23, 1 ;  /* 0x3f80000017197421 */ /* 0x000fe40000000100 */
[----:B------:R-:W-:Y:S01]  /*08d0*/  FADD R27, -R20, 1 ;  /* 0x3f800000141b7421 */ /* 0x000fe20000000100 */
[----:B------:R-:W-:-:S04]  /*08e0*/  IMAD.WIDE R8, R15, 0x4, R8 ;  /* 0x000000040f087825 */ /* 0x000fc800078e0208 */
[----:B--2---:R-:W-:-:S04]  /*08f0*/  FMUL R12, R23, R21 ;  /* 0x00000015170c7220 */ /* 0x004fc80000400000 */
[----:B------:R-:W-:Y:S01]  /*0900*/  FMUL R17, R27, R12 ;  /* 0x0000000c1b117220 */ /* 0x000fe20000400000 */
[-C--:B---3--:R-:W-:Y:S01]  /*0910*/  FMUL R16, R16, R25.reuse ;  /* 0x0000001910107220 */ /* 0x088fe20000400000 */
[----:B------:R-:W-:Y:S01]  /*0920*/  MOV R12, UR12 ;  /* 0x0000000c000c7c02 */ /* 0x000fe20008000f00 */
[----:B----4-:R-:W-:Y:S02]  /*0930*/  FMUL R14, R14, R25 ;  /* 0x000000190e0e7220 */ /* 0x010fe40000400000 */
[----:B------:R-:W-:Y:S01]  /*0940*/  FFMA R17, R16, R27, R17 ;  /* 0x0000001b10117223 */ /* 0x000fe20000000011 */
[----:B------:R-:W-:Y:S01]  /*0950*/  LEA R13, R12, R13, 0x1 ;  /* 0x0000000d0c0d7211 */ /* 0x000fe200078e08ff */
[----:B-----5:R-:W-:Y:S02]  /*0960*/  FMUL R18, R23, R18 ;  /* 0x0000001217127220 */ /* 0x020fe40000400000 */
[----:B------:R-:W-:-:S04]  /*0970*/  FFMA R17, R20, R14, R17 ;  /* 0x0000000e14117223 */ /* 0x000fc80000000011 */
[----:B------:R-:W-:-:S05]  /*0980*/  FFMA R17, R20, R18, R17 ;  /* 0x0000001214117223 */ /* 0x000fca0000000011 */
[----:B------:R1:W-:Y:S01]  /*0990*/  STG.E desc[UR16][R8.64], R17 ;  /* 0x0000001108007986 */ /* 0x0003e2000c101910 */
[----:B------:R-:W-:Y:S05]  /*09a0*/  BRA.U UP0, `(.L_x_1) ;  /* 0xfffffff900647547 */ /* 0x000fea000b83ffff */
[----:B------:R-:W-:-:S05]  /*09b0*/  UMOV UR5, UR6 ;  /* 0x0000000600057c82 */ /* 0x000fca0008000000 */
.L_x_0:
[----:B------:R-:W-:-:S04]  /*09c0*/  ULOP3.LUT UR8, UR11, 0x1, URZ, 0xc0, !UPT ;  /* 0x000000010b087892 */ /* 0x000fc8000f8ec0ff */
[----:B------:R-:W-:-:S09]  /*09d0*/  UISETP.NE.U32.AND UP0, UPT, UR8, 0x1, UPT ;  /* 0x000000010800788c */ /* 0x000fd2000bf05070 */
[----:B------:R-:W-:Y:S05]  /*09e0*/  BRA.U UP0, `(.L_x_2) ;  /* 0x0000000100e47547 */ /* 0x000fea000b800000 */
[----:B------:R-:W2:Y:S01]  /*09f0*/  LDG.E R5, desc[UR16][R2.64+0x4] ;  /* 0x0000041002057981 */ /* 0x000ea2000c1e1900 */
[----:B------:R-:W0:Y:S03]  /*0a00*/  LDCU UR8, c[0x0][0x39c] ;  /* 0x00007380ff0877ac */ /* 0x000e260008000800 */
[----:B------:R3:W4:Y:S01]  /*0a10*/  LDG.E R4, desc[UR16][R2.64] ;  /* 0x0000001002047981 */ /* 0x000722000c1e1900 */
[----:B------:R-:W1:Y:S01]  /*0a20*/  LDCU UR10, c[0x0][0x3a4] ;  /* 0x00007480ff0a77ac */ /* 0x000e620008000800 */
[----:B------:R-:W-:Y:S02]  /*0a30*/  I2FP.F32.S32 R7, UR13 ;  /* 0x0000000d00077c45 */ /* 0x000fe40008201400 */
[----:B------:R-:W-:Y:S01]  /*0a40*/  MOV R16, 0x1 ;  /* 0x0000000100107802 */ /* 0x000fe20000000f00 */
[----:B---3--:R-:W-:Y:S01]  /*0a50*/  HFMA2 R3, -RZ, RZ, 0, 5.9604644775390625e-08 ;  /* 0x00000001ff037431 */ /* 0x008fe200000001ff */
[----:B0-----:R-:W-:-:S04]  /*0a60*/  UIMAD UR8, UR4, UR8, URZ ;  /* 0x00000008040872a4 */ /* 0x001fc8000f8e02ff */
[----:B------:R-:W-:Y:S01]  /*0a70*/  UIADD3 UR5, UPT, UPT, UR8, UR5, URZ ;  /* 0x0000000508057290 */ /* 0x000fe2000fffe0ff */
[----:B-1----:R-:W-:-:S03]  /*0a80*/  MOV R17, UR10 ;  /* 0x0000000a00117c02 */ /* 0x002fc60008000f00 */
[----:B------:R-:W-:Y:S01]  /*0a90*/  UIMAD UR8, UR5, UR9, URZ ;  /* 0x00000009050872a4 */ /* 0x000fe2000f8e02ff */
[----:B--2---:R-:W-:-:S04]  /*0aa0*/  FADD R5, R5, 1 ;  /* 0x3f80000005057421 */ /* 0x004fc80000000000 */
[----:B------:R-:W-:Y:S01]  /*0ab0*/  FMUL.D2 R6, R5, R10 ;  /* 0x0000000a05067220 */ /* 0x000fe20000300000 */
[----:B----4-:R-:W-:-:S03]  /*0ac0*/  FADD R4, R4, 1 ;  /* 0x3f80000004047421 */ /* 0x010fc60000000000 */
[----:B------:R-:W0:Y:S01]  /*0ad0*/  F2I.FLOOR.NTZ R8, R6 ;  /* 0x0000000600087305 */ /* 0x000e220000207100 */
[----:B------:R-:W-:Y:S02]  /*0ae0*/  FMUL.D2 R7, R4, R7 ;  /* 0x0000000704077220 */ /* 0x000fe40000300000 */
[----:B------:R-:W1:Y:S05]  /*0af0*/  LDC.64 R4, c[0x0][0x380] ;  /* 0x0000e000ff047b82 */ /* 0x000e6a0000000a00 */
[----:B------:R-:W2:Y:S01]  /*0b00*/  F2I.FLOOR.NTZ R9, R7 ;  /* 0x0000000700097305 */ /* 0x000ea20000207100 */
[C---:B0-----:R-:W-:Y:S02]  /*0b10*/  VIMNMX.RELU R2, PT, PT, R8.reuse, UR14, PT ;  /* 0x0000000e08027c48 */ /* 0x041fe4000bfe1100 */
[----:B------:R-:W-:-:S03]  /*0b20*/  VIADDMNMX.RELU R3, R8, R3, UR14, PT ;  /* 0x0000000e08037e46 */ /* 0x000fc6000b801103 */
[-C--:B------:R-:W-:Y:S02]  /*0b30*/  IMAD R13, R2, R17.reuse, UR8 ;  /* 0x00000008020d7e24 */ /* 0x080fe4000f8e0211 */
[----:B------:R-:W-:Y:S01]  /*0b40*/  IMAD R17, R3, R17, UR8 ;  /* 0x0000000803117e24 */ /* 0x000fe2000f8e0211 */
[C---:B--2---:R-:W-:Y:S01]  /*0b50*/  VIADDMNMX.RELU R16, R9.reuse, R16, UR13, PT ;  /* 0x0000000d09107e46 */ /* 0x044fe2000b801110 */
[----:B------:R-:W0:Y:S01]  /*0b60*/  LDCU UR8, c[0x0][0x3ac] ;  /* 0x00007580ff0877ac */ /* 0x000e220008000800 */
[----:B------:R-:W-:Y:S02]  /*0b70*/  VIMNMX.RELU R2, PT, PT, R9, UR13, PT ;  /* 0x0000000d09027c48 */ /* 0x000fe4000bfe1100 */
[-C--:B------:R-:W-:Y:S02]  /*0b80*/  IADD3 R3, PT, PT, R16, R13.reuse, RZ ;  /* 0x0000000d10037210 */ /* 0x080fe40007ffe0ff */
[C---:B------:R-:W-:Y:S02]  /*0b90*/  IADD3 R15, PT, PT, R2.reuse, R13, RZ ;  /* 0x0000000d020f7210 */ /* 0x040fe40007ffe0ff */
[-C--:B------:R-:W-:Y:S01]  /*0ba0*/  IADD3 R19, PT, PT, R2, R17.reuse, RZ ;  /* 0x0000001102137210 */ /* 0x080fe20007ffe0ff */
[----:B-1----:R-:W-:Y:S01]  /*0bb0*/  IMAD.WIDE R12, R3, 0x4, R4 ;  /* 0x00000004030c7825 */ /* 0x002fe200078e0204 */
[----:B------:R-:W-:-:S03]  /*0bc0*/  IADD3 R17, PT, PT, R16, R17, RZ ;  /* 0x0000001110117210 */ /* 0x000fc60007ffe0ff */
[--C-:B------:R-:W-:Y:S02]  /*0bd0*/  IMAD.WIDE R14, R15, 0x4, R4.reuse ;  /* 0x000000040f0e7825 */ /* 0x100fe400078e0204 */
[----:B------:R1:W2:Y:S02]  /*0be0*/  LDG.E R12, desc[UR16][R12.64] ;  /* 0x000000100c0c7981 */ /* 0x0002a4000c1e1900 */
[--C-:B------:R-:W-:Y:S02]  /*0bf0*/  IMAD.WIDE R2, R19, 0x4, R4.reuse ;  /* 0x0000000413027825 */ /* 0x100fe400078e0204 */
[----:B------:R3:W4:Y:S02]  /*0c00*/  LDG.E R14, desc[UR16][R14.64] ;  /* 0x000000100e0e7981 */ /* 0x000724000c1e1900 */
[----:B------:R-:W-:Y:S02]  /*0c10*/  IMAD.WIDE R16, R17, 0x4, R4 ;  /* 0x0000000411107825 */ /* 0x000fe400078e0204 */
[----:B------:R5:W5:Y:S01]  /*0c20*/  LDG.E R2, desc[UR16][R2.64] ;  /* 0x0000001002027981 */ /* 0x000b62000c1e1900 */
[----:B------:R-:W-:Y:S01]  /*0c30*/  I2FP.F32.S32 R18, R9 ;  /* 0x0000000900127245 */ /* 0x000fe20000201400 */
[----:B------:R-:W5:Y:S02]  /*0c40*/  LDC.64 R4, c[0x0][0x390] ;  /* 0x0000e400ff047b82 */ /* 0x000f640000000a00 */
[----:B------:R-:W5:Y:S01]  /*0c50*/  LDG.E R16, desc[UR16][R16.64] ;  /* 0x0000001010107981 */ /* 0x000f62000c1e1900 */
[----:B------:R-:W-:Y:S01]  /*0c60*/  I2FP.F32.S32 R9, R8 ;  /* 0x0000000800097245 */ /* 0x000fe20000201400 */
[----:B------:R-:W-:-:S04]  /*0c70*/  FADD R7, R7, -R18 ;  /* 0x8000001207077221 */ /* 0x000fc80000000000 */
[----:B------:R-:W-:Y:S01]  /*0c80*/  FADD R9, R6, -R9 ;  /* 0x8000000906097221 */ /* 0x000fe20000000000 */
[----:B-1----:R-:W-:-:S03]  /*0c90*/  FADD R13, -R7, 1 ;  /* 0x3f800000070d7421 */ /* 0x002fc60000000100 */
[----:B---3--:R-:W-:Y:S01]  /*0ca0*/  FADD R15, -R9, 1 ;  /* 0x3f800000090f7421 */ /* 0x008fe20000000100 */
[----:B0-----:R-:W-:Y:S02]  /*0cb0*/  IMAD R6, R11, UR8, R0 ;  /* 0x000000080b067c24 */ /* 0x001fe4000f8e0200 */
[----:B--2---:R-:W-:Y:S01]  /*0cc0*/  FMUL R12, R7, R12 ;  /* 0x0000000c070c7220 */ /* 0x004fe20000400000 */
[----:B----4-:R-:W-:-:S03]  /*0cd0*/  FMUL R14, R14, R13 ;  /* 0x0000000d0e0e7220 */ /* 0x010fc60000400000 */
[----:B-----5:R-:W-:Y:S01]  /*0ce0*/  FMUL R3, R15, R12 ;  /* 0x0000000c0f037220 */ /* 0x020fe20000400000 */
[----:B------:R-:W-:Y:S01]  /*0cf0*/  FMUL R2, R2, R13 ;  /* 0x0000000d02027220 */ /* 0x000fe20000400000 */
[----:B------:R-:W-:Y:S02]  /*0d00*/  MOV R13, UR12 ;  /* 0x0000000c000d7c02 */ /* 0x000fe40008000f00 */
[----:B------:R-:W-:Y:S01]  /*0d10*/  FFMA R14, R14, R15, R3 ;  /* 0x0000000f0e0e7223 */ /* 0x000fe20000000003 */
[----:B------:R-:W-:Y:S02]  /*0d20*/  FMUL R7, R7, R16 ;  /* 0x0000001007077220 */ /* 0x000fe40000400000 */
[----:B------:R-:W-:Y:S02]  /*0d30*/  IMAD R3, R13, UR5, R6 ;  /* 0x000000050d037c24 */ /* 0x000fe4000f8e0206 */
[----:B------:R-:W-:Y:S02]  /*0d40*/  FFMA R2, R9, R2, R14 ;  /* 0x0000000209027223 */ /* 0x000fe4000000000e */
[----:B------:R-:W-:-:S04]  /*0d50*/  IMAD.WIDE R4, R3, 0x4, R4 ;  /* 0x0000000403047825 */ /* 0x000fc800078e0204 */
[----:B------:R-:W-:-:S05]  /*0d60*/  FFMA R7, R9, R7, R2 ;  /* 0x0000000709077223 */ /* 0x000fca0000000002 */
[----:B------:R0:W-:Y:S02]  /*0d70*/  STG.E desc[UR16][R4.64], R7 ;  /* 0x0000000704007986 */ /* 0x0001e4000c101910 */
.L_x_2:
[----:B------:R-:W2:Y:S01]  /*0d80*/  LDCU UR5, c[0x0][0x398] ;  /* 0x00007300ff0577ac */ /* 0x000ea20008000800 */
[----:B------:R-:W-:-:S04]  /*0d90*/  UIADD3 UR4, UPT, UPT, UR4, 0x1, URZ ;  /* 0x0000000104047890 */ /* 0x000fc8000fffe0ff */
[----:B--2---:R-:W-:-:S09]  /*0da0*/  UISETP.NE.AND UP0, UPT, UR4, UR5, UPT ;  /* 0x000000050400728c */ /* 0x004fd2000bf05270 */
[----:B------:R-:W-:Y:S05]  /*0db0*/  BRA.U UP0, `(.L_x_3) ;  /* 0xfffffff500047547 */ /* 0x000fea000b83ffff */
[----:B------:R-:W-:Y:S05]  /*0dc0*/  EXIT ;  /* 0x000000000000794d */ /* 0x000fea0003800000 */
.L_x_4:
[----:B------:R-:W-:-:S00]  /*0dd0*/  BRA `(.L_x_4) ;  /* 0xfffffffc00fc7947 */ /* 0x000fc0000383ffff */
[----:B------:R-:W-:-:S00]  /*0de0*/  NOP ;  /* 0x0000000000007918 */ /* 0x000fc00000000000 */
        /* <DEDUP_REMOVED lines=9> */
.L_x_5:


//--------------------- .nv.shared.reserved.0     --------------------------
	.section	.nv.shared.reserved.0,"aw",@nobits
	.weak		__nv_reservedSMEM_offset_0_alias
	.size		__nv_reservedSMEM_offset_0_alias, 0, 64
	.other		__nv_reservedSMEM_offset_0_alias,@"STO_CUDA_RESERVED_SHARED STV_DEFAULT"
__nv_reservedSMEM_offset_0_alias:
	.zero		0
	.zero		64


//--------------------- .nv.constant0._Z18customScalarKernelPKfS0_Pfiiiiii --------------------------
	.section	.nv.constant0._Z18customScalarKernelPKfS0_Pfiiiiii,"a",@progbits
	.sectionflags	@""
	.align	4
.nv.constant0._Z18customScalarKernelPKfS0_Pfiiiiii:
	.zero		944


//--------------------- SYMBOLS --------------------------

	.type		.nv.reservedSmem.offset0,@object
	.size		.nv.reservedSmem.offset0,0x4
